//
// Generated by NVIDIA NVVM Compiler
//
// Compiler Build ID: CL-36424714
// Cuda compilation tools, release 13.0, V13.0.88
// Based on NVVM 20.0.0
//

.version 9.0
.target sm_100
.address_size 64

	// .globl	_Z15boxFilterKernelPKiPfiii

.visible .entry _Z15boxFilterKernelPKiPfiii(
	.param .u64 .ptr .align 1 _Z15boxFilterKernelPKiPfiii_param_0,
	.param .u64 .ptr .align 1 _Z15boxFilterKernelPKiPfiii_param_1,
	.param .u32 _Z15boxFilterKernelPKiPfiii_param_2,
	.param .u32 _Z15boxFilterKernelPKiPfiii_param_3,
	.param .u32 _Z15boxFilterKernelPKiPfiii_param_4
)
{
	.reg .pred 	%p<94>;
	.reg .b32 	%r<154>;
	.reg .b32 	%f<88>;
	.reg .b64 	%rd<15>;

	ld.param.u64 	%rd6, [_Z15boxFilterKernelPKiPfiii_param_0];
	ld.param.u64 	%rd5, [_Z15boxFilterKernelPKiPfiii_param_1];
	ld.param.u32 	%r73, [_Z15boxFilterKernelPKiPfiii_param_2];
	ld.param.u32 	%r76, [_Z15boxFilterKernelPKiPfiii_param_3];
	ld.param.u32 	%r75, [_Z15boxFilterKernelPKiPfiii_param_4];
	cvta.to.global.u64 	%rd1, %rd6;
	mov.u32 	%r77, %ctaid.x;
	mov.u32 	%r78, %ntid.x;
	mov.u32 	%r79, %tid.x;
	mad.lo.s32 	%r1, %r77, %r78, %r79;
	mov.u32 	%r80, %ctaid.y;
	mov.u32 	%r81, %ntid.y;
	mov.u32 	%r82, %tid.y;
	mad.lo.s32 	%r83, %r80, %r81, %r82;
	setp.ge.s32 	%p2, %r1, %r73;
	setp.ge.s32 	%p3, %r83, %r76;
	or.pred  	%p4, %p2, %p3;
	@%p4 bra 	$L__BB0_47;
	shr.u32 	%r84, %r75, 31;
	add.s32 	%r85, %r75, %r84;
	shr.s32 	%r3, %r85, 1;
	neg.s32 	%r4, %r3;
	setp.lt.s32 	%p5, %r75, -1;
	mov.f32 	%f85, 0f00000000;
	mov.f32 	%f87, %f85;
	@%p5 bra 	$L__BB0_46;
	abs.s32 	%r5, %r3;
	add.s32 	%r6, %r3, %r5;
	add.s32 	%r87, %r6, 1;
	and.b32  	%r7, %r87, 7;
	add.s32 	%r8, %r7, -1;
	and.b32  	%r9, %r87, 3;
	and.b32  	%r10, %r6, 1;
	sub.s32 	%r11, 3, %r3;
	and.b32  	%r88, %r87, -8;
	neg.s32 	%r12, %r88;
	sub.s32 	%r13, %r83, %r3;
	mov.f32 	%f85, 0f00000000;
	mov.b32 	%r153, 0;
	mov.u32 	%r123, %r4;
$L__BB0_3:
	mov.u32 	%r14, %r123;
	setp.lt.u32 	%p6, %r6, 7;
	add.s32 	%r90, %r14, %r1;
	setp.gt.s32 	%p7, %r90, -1;
	setp.lt.s32 	%p8, %r90, %r73;
	and.pred  	%p1, %p7, %p8;
	mul.lo.s32 	%r16, %r90, %r73;
	mov.u32 	%r146, %r4;
	@%p6 bra 	$L__BB0_23;
	add.s32 	%r125, %r13, %r16;
	mov.u32 	%r126, %r13;
	mov.u32 	%r127, %r12;
	mov.u32 	%r128, %r11;
$L__BB0_5:
	.pragma "nounroll";
	setp.gt.s32 	%p9, %r126, -1;
	setp.lt.s32 	%p10, %r126, %r76;
	and.pred  	%p11, %p9, %p10;
	and.pred  	%p12, %p1, %p11;
	mul.wide.s32 	%rd7, %r125, 4;
	add.s64 	%rd2, %rd1, %rd7;
	not.pred 	%p13, %p12;
	@%p13 bra 	$L__BB0_7;
	ld.global.u32 	%r91, [%rd2];
	cvt.rn.f32.s32 	%f45, %r91;
	add.f32 	%f85, %f85, %f45;
	add.s32 	%r153, %r153, 1;
$L__BB0_7:
	add.s32 	%r92, %r126, 1;
	setp.gt.s32 	%p14, %r92, -1;
	setp.lt.s32 	%p15, %r92, %r76;
	and.pred  	%p16, %p14, %p15;
	and.pred  	%p17, %p1, %p16;
	not.pred 	%p18, %p17;
	@%p18 bra 	$L__BB0_9;
	ld.global.u32 	%r93, [%rd2+4];
	cvt.rn.f32.s32 	%f46, %r93;
	add.f32 	%f85, %f85, %f46;
	add.s32 	%r153, %r153, 1;
$L__BB0_9:
	add.s32 	%r94, %r126, 2;
	setp.gt.s32 	%p19, %r94, -1;
	setp.lt.s32 	%p20, %r94, %r76;
	and.pred  	%p21, %p19, %p20;
	and.pred  	%p22, %p1, %p21;
	not.pred 	%p23, %p22;
	@%p23 bra 	$L__BB0_11;
	ld.global.u32 	%r95, [%rd2+8];
	cvt.rn.f32.s32 	%f47, %r95;
	add.f32 	%f85, %f85, %f47;
	add.s32 	%r153, %r153, 1;
$L__BB0_11:
	add.s32 	%r96, %r126, 3;
	setp.gt.s32 	%p24, %r96, -1;
	setp.lt.s32 	%p25, %r96, %r76;
	and.pred  	%p26, %p24, %p25;
	and.pred  	%p27, %p1, %p26;
	not.pred 	%p28, %p27;
	@%p28 bra 	$L__BB0_13;
	ld.global.u32 	%r97, [%rd2+12];
	cvt.rn.f32.s32 	%f48, %r97;
	add.f32 	%f85, %f85, %f48;
	add.s32 	%r153, %r153, 1;
$L__BB0_13:
	add.s32 	%r98, %r126, 4;
	setp.gt.s32 	%p29, %r98, -1;
	setp.lt.s32 	%p30, %r98, %r76;
	and.pred  	%p31, %p29, %p30;
	and.pred  	%p32, %p1, %p31;
	not.pred 	%p33, %p32;
	@%p33 bra 	$L__BB0_15;
	ld.global.u32 	%r99, [%rd2+16];
	cvt.rn.f32.s32 	%f49, %r99;
	add.f32 	%f85, %f85, %f49;
	add.s32 	%r153, %r153, 1;
$L__BB0_15:
	add.s32 	%r100, %r126, 5;
	setp.gt.s32 	%p34, %r100, -1;
	setp.lt.s32 	%p35, %r100, %r76;
	and.pred  	%p36, %p34, %p35;
	and.pred  	%p37, %p1, %p36;
	not.pred 	%p38, %p37;
	@%p38 bra 	$L__BB0_17;
	ld.global.u32 	%r101, [%rd2+20];
	cvt.rn.f32.s32 	%f50, %r101;
	add.f32 	%f85, %f85, %f50;
	add.s32 	%r153, %r153, 1;
$L__BB0_17:
	add.s32 	%r102, %r126, 6;
	setp.gt.s32 	%p39, %r102, -1;
	setp.lt.s32 	%p40, %r102, %r76;
	and.pred  	%p41, %p39, %p40;
	and.pred  	%p42, %p1, %p41;
	not.pred 	%p43, %p42;
	@%p43 bra 	$L__BB0_19;
	ld.global.u32 	%r103, [%rd2+24];
	cvt.rn.f32.s32 	%f51, %r103;
	add.f32 	%f85, %f85, %f51;
	add.s32 	%r153, %r153, 1;
$L__BB0_19:
	add.s32 	%r104, %r126, 7;
	setp.gt.s32 	%p44, %r104, -1;
	setp.lt.s32 	%p45, %r104, %r76;
	and.pred  	%p46, %p44, %p45;
	and.pred  	%p47, %p1, %p46;
	not.pred 	%p48, %p47;
	@%p48 bra 	$L__BB0_21;
	ld.global.u32 	%r105, [%rd2+28];
	cvt.rn.f32.s32 	%f52, %r105;
	add.f32 	%f85, %f85, %f52;
	add.s32 	%r153, %r153, 1;
$L__BB0_21:
	add.s32 	%r128, %r128, 8;
	add.s32 	%r127, %r127, 8;
	add.s32 	%r126, %r126, 8;
	add.s32 	%r125, %r125, 8;
	setp.ne.s32 	%p49, %r127, 0;
	@%p49 bra 	$L__BB0_5;
	add.s32 	%r146, %r128, -3;
$L__BB0_23:
	setp.eq.s32 	%p50, %r7, 0;
	@%p50 bra 	$L__BB0_44;
	setp.lt.u32 	%p51, %r8, 3;
	@%p51 bra 	$L__BB0_34;
	add.s32 	%r47, %r146, %r83;
	setp.gt.s32 	%p52, %r47, -1;
	setp.lt.s32 	%p53, %r47, %r76;
	and.pred  	%p54, %p52, %p53;
	and.pred  	%p56, %p1, %p54;
	add.s32 	%r107, %r47, %r16;
	mul.wide.s32 	%rd8, %r107, 4;
	add.s64 	%rd3, %rd1, %rd8;
	not.pred 	%p57, %p56;
	@%p57 bra 	$L__BB0_27;
	ld.global.u32 	%r108, [%rd3];
	cvt.rn.f32.s32 	%f54, %r108;
	add.f32 	%f85, %f85, %f54;
	add.s32 	%r153, %r153, 1;
$L__BB0_27:
	add.s32 	%r109, %r47, 1;
	setp.gt.s32 	%p58, %r109, -1;
	setp.lt.s32 	%p59, %r109, %r76;
	and.pred  	%p60, %p58, %p59;
	and.pred  	%p61, %p1, %p60;
	not.pred 	%p62, %p61;
	@%p62 bra 	$L__BB0_29;
	ld.global.u32 	%r110, [%rd3+4];
	cvt.rn.f32.s32 	%f55, %r110;
	add.f32 	%f85, %f85, %f55;
	add.s32 	%r153, %r153, 1;
$L__BB0_29:
	add.s32 	%r111, %r47, 2;
	setp.gt.s32 	%p63, %r111, -1;
	setp.lt.s32 	%p64, %r111, %r76;
	and.pred  	%p65, %p63, %p64;
	and.pred  	%p66, %p1, %p65;
	not.pred 	%p67, %p66;
	@%p67 bra 	$L__BB0_31;
	ld.global.u32 	%r112, [%rd3+8];
	cvt.rn.f32.s32 	%f56, %r112;
	add.f32 	%f85, %f85, %f56;
	add.s32 	%r153, %r153, 1;
$L__BB0_31:
	add.s32 	%r113, %r47, 3;
	setp.gt.s32 	%p68, %r113, -1;
	setp.lt.s32 	%p69, %r113, %r76;
	and.pred  	%p70, %p68, %p69;
	and.pred  	%p71, %p1, %p70;
	not.pred 	%p72, %p71;
	@%p72 bra 	$L__BB0_33;
	ld.global.u32 	%r114, [%rd3+12];
	cvt.rn.f32.s32 	%f57, %r114;
	add.f32 	%f85, %f85, %f57;
	add.s32 	%r153, %r153, 1;
$L__BB0_33:
	add.s32 	%r146, %r146, 4;
$L__BB0_34:
	setp.eq.s32 	%p73, %r9, 0;
	@%p73 bra 	$L__BB0_44;
	setp.eq.s32 	%p74, %r9, 1;
	@%p74 bra 	$L__BB0_41;
	add.s32 	%r60, %r146, %r83;
	setp.gt.s32 	%p75, %r60, -1;
	setp.lt.s32 	%p76, %r60, %r76;
	and.pred  	%p77, %p75, %p76;
	and.pred  	%p79, %p1, %p77;
	add.s32 	%r116, %r60, %r16;
	mul.wide.s32 	%rd9, %r116, 4;
	add.s64 	%rd4, %rd1, %rd9;
	not.pred 	%p80, %p79;
	@%p80 bra 	$L__BB0_38;
	ld.global.u32 	%r117, [%rd4];
	cvt.rn.f32.s32 	%f59, %r117;
	add.f32 	%f85, %f85, %f59;
	add.s32 	%r153, %r153, 1;
$L__BB0_38:
	add.s32 	%r118, %r60, 1;
	setp.gt.s32 	%p81, %r118, -1;
	setp.lt.s32 	%p82, %r118, %r76;
	and.pred  	%p83, %p81, %p82;
	and.pred  	%p84, %p1, %p83;
	not.pred 	%p85, %p84;
	@%p85 bra 	$L__BB0_40;
	ld.global.u32 	%r119, [%rd4+4];
	cvt.rn.f32.s32 	%f60, %r119;
	add.f32 	%f85, %f85, %f60;
	add.s32 	%r153, %r153, 1;
$L__BB0_40:
	add.s32 	%r146, %r146, 2;
$L__BB0_41:
	setp.ne.s32 	%p86, %r10, 0;
	@%p86 bra 	$L__BB0_44;
	add.s32 	%r69, %r146, %r83;
	setp.gt.s32 	%p87, %r69, -1;
	setp.lt.s32 	%p88, %r69, %r76;
	and.pred  	%p89, %p87, %p88;
	and.pred  	%p91, %p1, %p89;
	not.pred 	%p92, %p91;
	@%p92 bra 	$L__BB0_44;
	add.s32 	%r120, %r69, %r16;
	mul.wide.s32 	%rd10, %r120, 4;
	add.s64 	%rd11, %rd1, %rd10;
	ld.global.u32 	%r121, [%rd11];
	cvt.rn.f32.s32 	%f61, %r121;
	add.f32 	%f85, %f85, %f61;
	add.s32 	%r153, %r153, 1;
$L__BB0_44:
	add.s32 	%r123, %r14, 1;
	setp.ne.s32 	%p93, %r14, %r5;
	@%p93 bra 	$L__BB0_3;
	cvt.rn.f32.s32 	%f87, %r153;
$L__BB0_46:
	div.rn.f32 	%f62, %f85, %f87;
	mad.lo.s32 	%r122, %r73, %r1, %r83;
	cvta.to.global.u64 	%rd12, %rd5;
	mul.wide.s32 	%rd13, %r122, 4;
	add.s64 	%rd14, %rd12, %rd13;
	st.global.f32 	[%rd14], %f62;
$L__BB0_47:
	ret;

}


// ===== COMPILED SASS (sm_100) =====

	.target	sm_100

	.elftype	@"ET_EXEC"


//--------------------- .note.nv.tkinfo           --------------------------
	.section	.note.nv.tkinfo,"",@"SHT_NOTE"
	.sectionflags	@"SHF_NOTE_NV_TKINFO"
	.tkinfo
        /*0018*/ 	.word	0x00000002
        /*0030*/ 	.string	""
        /*0030*/ 	.string	"ptxas"
        /*0030*/ 	.string	"Cuda compilation tools, release 13.0, V13.0.88"
        /*0030*/ 	.string	"Build cuda_13.0.r13.0/compiler.36424714_0"
        /*0030*/ 	.string	"-arch sm_100 -m 64 "



//--------------------- .note.nv.cuinfo           --------------------------
	.section	.note.nv.cuinfo,"",@"SHT_NOTE"
	.sectionflags	@"SHF_NOTE_NV_CUINFO"
        /*0018*/ 	.short	0x0002
        /*001a*/ 	.short	0x0064
        /*001c*/ 	.short	0x0082
	.zero		2


//--------------------- .nv.info                  --------------------------
	.section	.nv.info,"",@"SHT_CUDA_INFO"
	.align	4


	//----- nvinfo : EIATTR_REGCOUNT
	.align		4
        /*0000*/ 	.byte	0x04, 0x2f
        /*0002*/ 	.short	(.L_1 - .L_0)
	.align		4
.L_0:
        /*0004*/ 	.word	index@(_Z15boxFilterKernelPKiPfiii)
        /*0008*/ 	.word	0x0000001f


	//----- nvinfo : EIATTR_FRAME_SIZE
	.align		4
.L_1:
        /*000c*/ 	.byte	0x04, 0x11
        /*000e*/ 	.short	(.L_3 - .L_2)
	.align		4
.L_2:
        /*0010*/ 	.word	index@($__internal_0_$__cuda_sm3x_div_rn_noftz_f32_slowpath)
        /*0014*/ 	.word	0x00000000


	//----- nvinfo : EIATTR_FRAME_SIZE
	.align		4
.L_3:
        /*0018*/ 	.byte	0x04, 0x11
        /*001a*/ 	.short	(.L_5 - .L_4)
	.align		4
.L_4:
        /*001c*/ 	.word	index@(_Z15boxFilterKernelPKiPfiii)
        /*0020*/ 	.word	0x00000000


	//----- nvinfo : EIATTR_MIN_STACK_SIZE
	.align		4
.L_5:
        /*0024*/ 	.byte	0x04, 0x12
        /*0026*/ 	.short	(.L_7 - .L_6)
	.align		4
.L_6:
        /*0028*/ 	.word	index@(_Z15boxFilterKernelPKiPfiii)
        /*002c*/ 	.word	0x00000000
.L_7:


//--------------------- .nv.compat                --------------------------
	.section	.nv.compat,"",@"SHT_CUDA_COMPAT_INFO"
	.align	4
        /*0000*/ 	.byte	0x02, 0x09, 0x00, 0x00, 0x02, 0x02, 0x01, 0x00, 0x02, 0x05, 0x05, 0x00, 0x03, 0x07, 0x01, 0x01
        /*0010*/ 	.byte	0x02, 0x03, 0x00, 0x00, 0x02, 0x06, 0x01, 0x00, 0x04, 0x0b, 0x08, 0x00, 0x01, 0x00, 0x00, 0x00
        /*0020*/ 	.byte	0x00, 0x00, 0x00, 0x00


//--------------------- .nv.info._Z15boxFilterKernelPKiPfiii --------------------------
	.section	.nv.info._Z15boxFilterKernelPKiPfiii,"",@"SHT_CUDA_INFO"
	.sectionflags	@""
	.align	4


	//----- nvinfo : EIATTR_CUDA_API_VERSION
	.align		4
        /*0000*/ 	.byte	0x04, 0x37
        /*0002*/ 	.short	(.L_9 - .L_8)
.L_8:
        /*0004*/ 	.word	0x00000082


	//----- nvinfo : EIATTR_KPARAM_INFO
	.align		4
.L_9:
        /*0008*/ 	.byte	0x04, 0x17
        /*000a*/ 	.short	(.L_11 - .L_10)
.L_10:
        /*000c*/ 	.word	0x00000000
        /*0010*/ 	.short	0x0004
        /*0012*/ 	.short	0x0018
        /*0014*/ 	.byte	0x00, 0xf0, 0x11, 0x00


	//----- nvinfo : EIATTR_KPARAM_INFO
	.align		4
.L_11:
        /*0018*/ 	.byte	0x04, 0x17
        /*001a*/ 	.short	(.L_13 - .L_12)
.L_12:
        /*001c*/ 	.word	0x00000000
        /*0020*/ 	.short	0x0003
        /*0022*/ 	.short	0x0014
        /*0024*/ 	.byte	0x00, 0xf0, 0x11, 0x00


	//----- nvinfo : EIATTR_KPARAM_INFO
	.align		4
.L_13:
        /*0028*/ 	.byte	0x04, 0x17
        /*002a*/ 	.short	(.L_15 - .L_14)
.L_14:
        /*002c*/ 	.word	0x00000000
        /*0030*/ 	.short	0x0002
        /*0032*/ 	.short	0x0010
        /*0034*/ 	.byte	0x00, 0xf0, 0x11, 0x00


	//----- nvinfo : EIATTR_KPARAM_INFO
	.align		4
.L_15:
        /*0038*/ 	.byte	0x04, 0x17
        /*003a*/ 	.short	(.L_17 - .L_16)
.L_16:
        /*003c*/ 	.word	0x00000000
        /*0040*/ 	.short	0x0001
        /*0042*/ 	.short	0x0008
        /*0044*/ 	.byte	0x00, 0xf5, 0x21, 0x00


	//----- nvinfo : EIATTR_KPARAM_INFO
	.align		4
.L_17:
        /*0048*/ 	.byte	0x04, 0x17
        /*004a*/ 	.short	(.L_19 - .L_18)
.L_18:
        /*004c*/ 	.word	0x00000000
        /*0050*/ 	.short	0x0000
        /*0052*/ 	.short	0x0000
        /*0054*/ 	.byte	0x00, 0xf5, 0x21, 0x00


	//----- nvinfo : EIATTR_SPARSE_MMA_MASK
	.align		4
.L_19:
        /*0058*/ 	.byte	0x03, 0x50
        /*005a*/ 	.short	0x0000


	//----- nvinfo : EIATTR_MAXREG_COUNT
	.align		4
        /*005c*/ 	.byte	0x03, 0x1b
        /*005e*/ 	.short	0x00ff


	//----- nvinfo : EIATTR_MERCURY_ISA_VERSION
	.align		4
        /*0060*/ 	.byte	0x03, 0x5f
        /*0062*/ 	.short	0x0101


	//----- nvinfo : EIATTR_VRC_CTA_INIT_COUNT
	.align		4
        /*0064*/ 	.byte	0x02, 0x4a
	.zero		1
	.zero		1


	//----- nvinfo : EIATTR_EXIT_INSTR_OFFSETS
	.align		4
        /*0068*/ 	.byte	0x04, 0x1c
        /*006a*/ 	.short	(.L_21 - .L_20)


	//   ....[0]....
.L_20:
        /*006c*/ 	.word	0x000000c0


	//   ....[1]....
        /*0070*/ 	.word	0x00000e40


	//----- nvinfo : EIATTR_CRS_STACK_SIZE
	.align		4
.L_21:
        /*0074*/ 	.byte	0x04, 0x1e
        /*0076*/ 	.short	(.L_23 - .L_22)
.L_22:
        /*0078*/ 	.word	0x00000000


	//----- nvinfo : EIATTR_CBANK_PARAM_SIZE
	.align		4
.L_23:
        /*007c*/ 	.byte	0x03, 0x19
        /*007e*/ 	.short	0x001c


	//----- nvinfo : EIATTR_PARAM_CBANK
	.align		4
        /*0080*/ 	.byte	0x04, 0x0a
        /*0082*/ 	.short	(.L_25 - .L_24)
	.align		4
.L_24:
        /*0084*/ 	.word	index@(.nv.constant0._Z15boxFilterKernelPKiPfiii)
        /*0088*/ 	.short	0x0380
        /*008a*/ 	.short	0x001c


	//----- nvinfo : EIATTR_SW_WAR
	.align		4
.L_25:
        /*008c*/ 	.byte	0x04, 0x36
        /*008e*/ 	.short	(.L_27 - .L_26)
.L_26:
        /*0090*/ 	.word	0x00000008
.L_27:


//--------------------- .nv.callgraph             --------------------------
	.section	.nv.callgraph,"",@"SHT_CUDA_CALLGRAPH"
	.align	4
	.sectionentsize	8
	.align		4
        /*0000*/ 	.word	0x00000000
	.align		4
        /*0004*/ 	.word	0xffffffff
	.align		4
        /*0008*/ 	.word	0x00000000
	.align		4
        /*000c*/ 	.word	0xfffffffe
	.align		4
        /*0010*/ 	.word	0x00000000
	.align		4
        /*0014*/ 	.word	0xfffffffd
	.align		4
        /*0018*/ 	.word	0x00000000
	.align		4
        /*001c*/ 	.word	0xfffffffc


//--------------------- .text._Z15boxFilterKernelPKiPfiii --------------------------
	.section	.text._Z15boxFilterKernelPKiPfiii,"ax",@progbits
	.align	128
        .global         _Z15boxFilterKernelPKiPfiii
        .type           _Z15boxFilterKernelPKiPfiii,@function
        .size           _Z15boxFilterKernelPKiPfiii,(.L_x_22 - _Z15boxFilterKernelPKiPfiii)
        .other          _Z15boxFilterKernelPKiPfiii,@"STO_CUDA_ENTRY STV_DEFAULT"
_Z15boxFilterKernelPKiPfiii:
.text._Z15boxFilterKernelPKiPfiii:
[----:B------:R-:W-:Y:S01]  /*0000*/  LDC R1, c[0x0][0x37c] ;  /* 0x0000df00ff017b82 */ /* 0x000fe20000000800 */
[----:B------:R-:W0:Y:S07]  /*0010*/  S2R R0, SR_TID.Y ;  /* 0x0000000000007919 */ /* 0x000e2e0000002200 */
[----:B------:R-:W1:Y:S01]  /*0020*/  LDC R2, c[0x0][0x360] ;  /* 0x0000d800ff027b82 */ /* 0x000e620000000800 */
[----:B------:R-:W2:Y:S01]  /*0030*/  LDCU.64 UR6, c[0x0][0x390] ;  /* 0x00007200ff0677ac */ /* 0x000ea20008000a00 */
[----:B------:R-:W1:Y:S06]  /*0040*/  S2R R3, SR_TID.X ;  /* 0x0000000000037919 */ /* 0x000e6c0000002100 */
[----:B------:R-:W0:Y:S08]  /*0050*/  S2UR UR5, SR_CTAID.Y ;  /* 0x00000000000579c3 */ /* 0x000e300000002600 */
[----:B------:R-:W0:Y:S08]  /*0060*/  LDC R5, c[0x0][0x364] ;  /* 0x0000d900ff057b82 */ /* 0x000e300000000800 */
[----:B------:R-:W1:Y:S01]  /*0070*/  S2UR UR4, SR_CTAID.X ;  /* 0x00000000000479c3 */ /* 0x000e620000002500 */
[----:B0-----:R-:W-:-:S05]  /*0080*/  IMAD R5, R5, UR5, R0 ;  /* 0x0000000505057c24 */ /* 0x001fca000f8e0200 */
[----:B--2---:R-:W-:Y:S01]  /*0090*/  ISETP.GE.AND P0, PT, R5, UR7, PT ;  /* 0x0000000705007c0c */ /* 0x004fe2000bf06270 */
[----:B-1----:R-:W-:-:S05]  /*00a0*/  IMAD R2, R2, UR4, R3 ;  /* 0x0000000402027c24 */ /* 0x002fca000f8e0203 */
[----:B------:R-:W-:-:S13]  /*00b0*/  ISETP.GE.OR P0, PT, R2, UR6, P0 ;  /* 0x0000000602007c0c */ /* 0x000fda0008706670 */
[----:B------:R-:W-:Y:S05]  /*00c0*/  @P0 EXIT ;  /* 0x000000000000094d */ /* 0x000fea0003800000 */
[----:B------:R-:W0:Y:S01]  /*00d0*/  LDC R18, c[0x0][0x398] ;  /* 0x0000e600ff127b82 */ /* 0x000e220000000800 */
[----:B------:R-:W1:Y:S01]  /*00e0*/  LDCU.64 UR4, c[0x0][0x358] ;  /* 0x00006b00ff0477ac */ /* 0x000e620008000a00 */
[----:B------:R-:W-:Y:S02]  /*00f0*/  IMAD.MOV.U32 R3, RZ, RZ, RZ ;  /* 0x000000ffff037224 */ /* 0x000fe400078e00ff */
[----:B------:R-:W-:Y:S01]  /*0100*/  IMAD.MOV.U32 R4, RZ, RZ, RZ ;  /* 0x000000ffff047224 */ /* 0x000fe200078e00ff */
[C---:B0-----:R-:W-:Y:S02]  /*0110*/  ISETP.GE.AND P0, PT, R18.reuse, -0x1, PT ;  /* 0xffffffff1200780c */ /* 0x041fe40003f06270 */
[----:B------:R-:W-:-:S11]  /*0120*/  LEA.HI R18, R18, R18, RZ, 0x1 ;  /* 0x0000001212127211 */ /* 0x000fd600078f08ff */
[----:B-1----:R-:W-:Y:S05]  /*0130*/  @!P0 BRA `(.L_x_0) ;  /* 0x0000000800f08947 */ /* 0x002fea0003800000 */
[----:B------:R-:W-:Y:S01]  /*0140*/  SHF.R.S32.HI R18, RZ, 0x1, R18 ;  /* 0x00000001ff127819 */ /* 0x000fe20000011412 */
[----:B------:R-:W-:-:S03]  /*0150*/  IMAD.MOV.U32 R15, RZ, RZ, RZ ;  /* 0x000000ffff0f7224 */ /* 0x000fc600078e00ff */
[----:B------:R-:W-:Y:S01]  /*0160*/  IABS R3, R18 ;  /* 0x0000001200037213 */ /* 0x000fe20000000000 */
[--C-:B------:R-:W-:Y:S01]  /*0170*/  IMAD.MOV R14, RZ, RZ, -R18.reuse ;  /* 0x000000ffff0e7224 */ /* 0x100fe200078e0a12 */
[C---:B------:R-:W-:Y:S01]  /*0180*/  IADD3 R12, PT, PT, -R18.reuse, 0x3, RZ ;  /* 0x00000003120c7810 */ /* 0x040fe20007ffe1ff */
[----:B------:R-:W-:Y:S02]  /*0190*/  IMAD.IADD R13, R5, 0x1, -R18 ;  /* 0x00000001050d7824 */ /* 0x000fe400078e0a12 */
[----:B------:R-:W-:Y:S02]  /*01a0*/  IMAD.IADD R16, R18, 0x1, R3 ;  /* 0x0000000112107824 */ /* 0x000fe400078e0203 */
[----:B------:R-:W-:Y:S02]  /*01b0*/  IMAD.MOV.U32 R3, RZ, RZ, RZ ;  /* 0x000000ffff037224 */ /* 0x000fe400078e00ff */
[----:B------:R-:W-:Y:S02]  /*01c0*/  VIADD R10, R16, 0x1 ;  /* 0x00000001100a7836 */ /* 0x000fe40000000000 */
[----:B------:R-:W-:-:S03]  /*01d0*/  IMAD.MOV.U32 R11, RZ, RZ, R14 ;  /* 0x000000ffff0b7224 */ /* 0x000fc600078e000e */
[C---:B------:R-:W-:Y:S02]  /*01e0*/  LOP3.LUT R19, R10.reuse, 0x7, RZ, 0xc0, !PT ;  /* 0x000000070a137812 */ /* 0x040fe400078ec0ff */
[C---:B------:R-:W-:Y:S02]  /*01f0*/  LOP3.LUT R4, R10.reuse, 0xfffffff8, RZ, 0xc0, !PT ;  /* 0xfffffff80a047812 */ /* 0x040fe400078ec0ff */
[----:B------:R-:W-:Y:S01]  /*0200*/  LOP3.LUT R10, R10, 0x3, RZ, 0xc0, !PT ;  /* 0x000000030a0a7812 */ /* 0x000fe200078ec0ff */
[----:B------:R-:W-:Y:S02]  /*0210*/  VIADD R0, R19, 0xffffffff ;  /* 0xffffffff13007836 */ /* 0x000fe40000000000 */
[----:B------:R-:W-:-:S03]  /*0220*/  IMAD.MOV R4, RZ, RZ, -R4 ;  /* 0x000000ffff047224 */ /* 0x000fc600078e0a04 */
[----:B------:R-:W-:-:S13]  /*0230*/  ISETP.GE.U32.AND P5, PT, R0, 0x3, PT ;  /* 0x000000030000780c */ /* 0x000fda0003fa6070 */
.L_x_7:
[----:B------:R-:W0:Y:S01]  /*0240*/  LDCU UR6, c[0x0][0x390] ;  /* 0x00007200ff0677ac */ /* 0x000e220008000800 */
[----:B------:R-:W-:Y:S01]  /*0250*/  ISETP.GE.U32.AND P1, PT, R16, 0x7, PT ;  /* 0x000000071000780c */ /* 0x000fe20003f26070 */
[----:B------:R-:W-:Y:S01]  /*0260*/  IMAD.IADD R0, R2, 0x1, R11 ;  /* 0x0000000102007824 */ /* 0x000fe200078e020b */
[----:B------:R-:W-:Y:S01]  /*0270*/  IABS R6, R18 ;  /* 0x0000001200067213 */ /* 0x000fe20000000000 */
[----:B------:R-:W-:-:S03]  /*0280*/  IMAD.MOV.U32 R8, RZ, RZ, R14 ;  /* 0x000000ffff087224 */ /* 0x000fc600078e000e */
[C---:B------:R-:W-:Y:S01]  /*0290*/  ISETP.NE.AND P6, PT, R11.reuse, R6, PT ;  /* 0x000000060b00720c */ /* 0x040fe20003fc5270 */
[----:B------:R-:W-:Y:S01]  /*02a0*/  VIADD R11, R11, 0x1 ;  /* 0x000000010b0b7836 */ /* 0x000fe20000000000 */
[----:B0-----:R-:W-:-:S04]  /*02b0*/  ISETP.GE.AND P0, PT, R0, UR6, PT ;  /* 0x0000000600007c0c */ /* 0x001fc8000bf06270 */
[----:B------:R-:W-:Y:S01]  /*02c0*/  ISETP.GT.AND P0, PT, R0, -0x1, !P0 ;  /* 0xffffffff0000780c */ /* 0x000fe20004704270 */
[----:B------:R-:W-:-:S12]  /*02d0*/  @!P1 BRA `(.L_x_1) ;  /* 0x0000000400349947 */ /* 0x000fd80003800000 */
[----:B------:R-:W0:Y:S01]  /*02e0*/  LDC.64 R6, c[0x0][0x380] ;  /* 0x0000e000ff067b82 */ /* 0x000e220000000a00 */
[--C-:B------:R-:W-:Y:S01]  /*02f0*/  IMAD R21, R0, UR6, R13.reuse ;  /* 0x0000000600157c24 */ /* 0x100fe2000f8e020d */
[----:B------:R-:W1:Y:S01]  /*0300*/  LDCU UR7, c[0x0][0x394] ;  /* 0x00007280ff0777ac */ /* 0x000e620008000800 */
[----:B------:R-:W-:Y:S02]  /*0310*/  IMAD.MOV.U32 R17, RZ, RZ, R13 ;  /* 0x000000ffff117224 */ /* 0x000fe400078e000d */
[----:B------:R-:W-:Y:S02]  /*0320*/  IMAD.MOV.U32 R20, RZ, RZ, R4 ;  /* 0x000000ffff147224 */ /* 0x000fe400078e0004 */
[----:B------:R-:W-:-:S07]  /*0330*/  IMAD.MOV.U32 R22, RZ, RZ, R12 ;  /* 0x000000ffff167224 */ /* 0x000fce00078e000c */
.L_x_2:
[C---:B-1----:R-:W-:Y:S01]  /*0340*/  ISETP.GE.AND P4, PT, R17.reuse, UR7, PT ;  /* 0x0000000711007c0c */ /* 0x042fe2000bf86270 */
[C---:B------:R-:W-:Y:S02]  /*0350*/  VIADD R8, R17.reuse, 0x1 ;  /* 0x0000000111087836 */ /* 0x040fe40000000000 */
[C---:B------:R-:W-:Y:S01]  /*0360*/  VIADD R9, R17.reuse, 0x2 ;  /* 0x0000000211097836 */ /* 0x040fe20000000000 */
[C---:B------:R-:W-:Y:S01]  /*0370*/  ISETP.GT.AND P4, PT, R17.reuse, -0x1, !P4 ;  /* 0xffffffff1100780c */ /* 0x040fe20006784270 */
[----:B------:R-:W-:Y:S01]  /*0380*/  VIADD R23, R17, 0x3 ;  /* 0x0000000311177836 */ /* 0x000fe20000000000 */
[C---:B------:R-:W-:Y:S02]  /*0390*/  ISETP.GE.AND P2, PT, R8.reuse, UR7, PT ;  /* 0x0000000708007c0c */ /* 0x040fe4000bf46270 */
[----:B------:R-:W-:Y:S02]  /*03a0*/  PLOP3.LUT P4, PT, P0, P4, PT, 0x80, 0x8 ;  /* 0x000000000008781c */ /* 0x000fe40000789070 */
[----:B------:R-:W-:-:S02]  /*03b0*/  ISETP.GT.AND P2, PT, R8, -0x1, !P2 ;  /* 0xffffffff0800780c */ /* 0x000fc40005744270 */
[C---:B------:R-:W-:Y:S02]  /*03c0*/  ISETP.GE.AND P3, PT, R9.reuse, UR7, PT ;  /* 0x0000000709007c0c */ /* 0x040fe4000bf66270 */
[----:B------:R-:W-:Y:S02]  /*03d0*/  PLOP3.LUT P2, PT, P0, P2, PT, 0x80, 0x8 ;  /* 0x000000000008781c */ /* 0x000fe40000745070 */
[----:B------:R-:W-:Y:S01]  /*03e0*/  ISETP.GT.AND P3, PT, R9, -0x1, !P3 ;  /* 0xffffffff0900780c */ /* 0x000fe20005f64270 */
[----:B0-----:R-:W-:-:S03]  /*03f0*/  IMAD.WIDE R8, R21, 0x4, R6 ;  /* 0x0000000415087825 */ /* 0x001fc600078e0206 */
[----:B------:R-:W-:Y:S02]  /*0400*/  PLOP3.LUT P3, PT, P0, P3, PT, 0x80, 0x8 ;  /* 0x000000000008781c */ /* 0x000fe40000767070 */
[----:B------:R-:W2:Y:S01]  /*0410*/  @P4 LDG.E R24, desc[UR4][R8.64] ;  /* 0x0000000408184981 */ /* 0x000ea2000c1e1900 */
[----:B------:R-:W-:-:S04]  /*0420*/  ISETP.GE.AND P1, PT, R23, UR7, PT ;  /* 0x0000000717007c0c */ /* 0x000fc8000bf26270 */
[----:B------:R-:W3:Y:S01]  /*0430*/  @P2 LDG.E R25, desc[UR4][R8.64+0x4] ;  /* 0x0000040408192981 */ /* 0x000ee2000c1e1900 */
[----:B------:R-:W-:-:S05]  /*0440*/  ISETP.GT.AND P1, PT, R23, -0x1, !P1 ;  /* 0xffffffff1700780c */ /* 0x000fca0004f24270 */
[----:B------:R-:W4:Y:S01]  /*0450*/  @P3 LDG.E R26, desc[UR4][R8.64+0x8] ;  /* 0x00000804081a3981 */ /* 0x000f22000c1e1900 */
[----:B------:R-:W-:-:S13]  /*0460*/  PLOP3.LUT P1, PT, P0, P1, PT, 0x80, 0x8 ;  /* 0x000000000008781c */ /* 0x000fda0000723070 */
[----:B------:R-:W5:Y:S01]  /*0470*/  @P1 LDG.E R23, desc[UR4][R8.64+0xc] ;  /* 0x00000c0408171981 */ /* 0x000f62000c1e1900 */
[----:B------:R-:W-:-:S04]  /*0480*/  @P4 VIADD R15, R15, 0x1 ;  /* 0x000000010f0f4836 */ /* 0x000fc80000000000 */
[----:B------:R-:W-:-:S04]  /*0490*/  @P2 VIADD R15, R15, 0x1 ;  /* 0x000000010f0f2836 */ /* 0x000fc80000000000 */
[----:B------:R-:W-:-:S04]  /*04a0*/  @P3 VIADD R15, R15, 0x1 ;  /* 0x000000010f0f3836 */ /* 0x000fc80000000000 */
[----:B------:R-:W-:Y:S01]  /*04b0*/  @P1 VIADD R15, R15, 0x1 ;  /* 0x000000010f0f1836 */ /* 0x000fe20000000000 */
[----:B--2---:R-:W-:-:S05]  /*04c0*/  @P4 I2FP.F32.S32 R24, R24 ;  /* 0x0000001800184245 */ /* 0x004fca0000201400 */
[----:B------:R-:W-:Y:S01]  /*04d0*/  @P4 FADD R3, R3, R24 ;  /* 0x0000001803034221 */ /* 0x000fe20000000000 */
[----:B---3--:R-:W-:Y:S01]  /*04e0*/  @P2 I2FP.F32.S32 R24, R25 ;  /* 0x0000001900182245 */ /* 0x008fe20000201400 */
[----:B------:R-:W-:Y:S01]  /*04f0*/  VIADD R25, R17, 0x4 ;  /* 0x0000000411197836 */ /* 0x000fe20000000000 */
[----:B----4-:R-:W-:-:S03]  /*0500*/  @P3 I2FP.F32.S32 R26, R26 ;  /* 0x0000001a001a3245 */ /* 0x010fc60000201400 */
[----:B------:R-:W-:Y:S01]  /*0510*/  @P2 FADD R3, R3, R24 ;  /* 0x0000001803032221 */ /* 0x000fe20000000000 */
[----:B------:R-:W-:-:S03]  /*0520*/  ISETP.GE.AND P4, PT, R25, UR7, PT ;  /* 0x0000000719007c0c */ /* 0x000fc6000bf86270 */
[----:B------:R-:W-:Y:S01]  /*0530*/  @P3 FADD R3, R3, R26 ;  /* 0x0000001a03033221 */ /* 0x000fe20000000000 */
[----:B------:R-:W-:Y:S01]  /*0540*/  VIADD R26, R17, 0x5 ;  /* 0x00000005111a7836 */ /* 0x000fe20000000000 */
[----:B------:R-:W-:-:S04]  /*0550*/  ISETP.GT.AND P4, PT, R25, -0x1, !P4 ;  /* 0xffffffff1900780c */ /* 0x000fc80006784270 */
[C---:B------:R-:W-:Y:S02]  /*0560*/  ISETP.GE.AND P2, PT, R26.reuse, UR7, PT ;  /* 0x000000071a007c0c */ /* 0x040fe4000bf46270 */
[----:B------:R-:W-:Y:S02]  /*0570*/  PLOP3.LUT P4, PT, P0, P4, PT, 0x80, 0x8 ;  /* 0x000000000008781c */ /* 0x000fe40000789070 */
[----:B------:R-:W-:Y:S02]  /*0580*/  ISETP.GT.AND P2, PT, R26, -0x1, !P2 ;  /* 0xffffffff1a00780c */ /* 0x000fe40005744270 */
[----:B-----5:R-:W-:Y:S01]  /*0590*/  @P1 I2FP.F32.S32 R24, R23 ;  /* 0x0000001700181245 */ /* 0x020fe20000201400 */
[----:B------:R-:W-:Y:S01]  /*05a0*/  VIADD R23, R17, 0x6 ;  /* 0x0000000611177836 */ /* 0x000fe20000000000 */
[----:B------:R-:W-:-:S03]  /*05b0*/  PLOP3.LUT P2, PT, P0, P2, PT, 0x80, 0x8 ;  /* 0x000000000008781c */ /* 0x000fc60000745070 */
[----:B------:R-:W-:Y:S01]  /*05c0*/  @P1 FADD R3, R3, R24 ;  /* 0x0000001803031221 */ /* 0x000fe20000000000 */
[----:B------:R-:W-:Y:S01]  /*05d0*/  VIADD R24, R17, 0x7 ;  /* 0x0000000711187836 */ /* 0x000fe20000000000 */
[----:B------:R-:W-:-:S04]  /*05e0*/  ISETP.GE.AND P3, PT, R23, UR7, PT ;  /* 0x0000000717007c0c */ /* 0x000fc8000bf66270 */
[C---:B------:R-:W-:Y:S02]  /*05f0*/  ISETP.GE.AND P1, PT, R24.reuse, UR7, PT ;  /* 0x0000000718007c0c */ /* 0x040fe4000bf26270 */
[----:B------:R-:W-:Y:S02]  /*0600*/  ISETP.GT.AND P3, PT, R23, -0x1, !P3 ;  /* 0xffffffff1700780c */ /* 0x000fe40005f64270 */
[----:B------:R-:W2:Y:S01]  /*0610*/  @P4 LDG.E R23, desc[UR4][R8.64+0x10] ;  /* 0x0000100408174981 */ /* 0x000ea2000c1e1900 */
[----:B------:R-:W-:Y:S02]  /*0620*/  ISETP.GT.AND P1, PT, R24, -0x1, !P1 ;  /* 0xffffffff1800780c */ /* 0x000fe40004f24270 */
[----:B------:R-:W-:Y:S01]  /*0630*/  PLOP3.LUT P3, PT, P0, P3, PT, 0x80, 0x8 ;  /* 0x000000000008781c */ /* 0x000fe20000767070 */
[----:B------:R-:W3:Y:S01]  /*0640*/  @P2 LDG.E R25, desc[UR4][R8.64+0x14] ;  /* 0x0000140408192981 */ /* 0x000ee2000c1e1900 */
[----:B------:R-:W-:-:S11]  /*0650*/  PLOP3.LUT P1, PT, P0, P1, PT, 0x80, 0x8 ;  /* 0x000000000008781c */ /* 0x000fd60000723070 */
[----:B------:R-:W4:Y:S04]  /*0660*/  @P3 LDG.E R27, desc[UR4][R8.64+0x18] ;  /* 0x00001804081b3981 */ /* 0x000f28000c1e1900 */
[----:B------:R-:W5:Y:S01]  /*0670*/  @P1 LDG.E R28, desc[UR4][R8.64+0x1c] ;  /* 0x00001c04081c1981 */ /* 0x000f62000c1e1900 */
[----:B------:R-:W-:Y:S02]  /*0680*/  @P4 VIADD R15, R15, 0x1 ;  /* 0x000000010f0f4836 */ /* 0x000fe40000000000 */
[----:B------:R-:W-:Y:S02]  /*0690*/  VIADD R20, R20, 0x8 ;  /* 0x0000000814147836 */ /* 0x000fe40000000000 */
[----:B------:R-:W-:-:S04]  /*06a0*/  @P2 VIADD R15, R15, 0x1 ;  /* 0x000000010f0f2836 */ /* 0x000fc80000000000 */
[----:B------:R-:W-:Y:S02]  /*06b0*/  @P3 VIADD R15, R15, 0x1 ;  /* 0x000000010f0f3836 */ /* 0x000fe40000000000 */
[----:B------:R-:W-:Y:S02]  /*06c0*/  VIADD R22, R22, 0x8 ;  /* 0x0000000816167836 */ /* 0x000fe40000000000 */
[----:B------:R-:W-:Y:S02]  /*06d0*/  VIADD R21, R21, 0x8 ;  /* 0x0000000815157836 */ /* 0x000fe40000000000 */
[----:B------:R-:W-:Y:S02]  /*06e0*/  VIADD R17, R17, 0x8 ;  /* 0x0000000811117836 */ /* 0x000fe40000000000 */
[----:B------:R-:W-:Y:S01]  /*06f0*/  @P1 VIADD R15, R15, 0x1 ;  /* 0x000000010f0f1836 */ /* 0x000fe20000000000 */
[----:B--2---:R-:W-:Y:S02]  /*0700*/  @P4 I2FP.F32.S32 R24, R23 ;  /* 0x0000001700184245 */ /* 0x004fe40000201400 */
[----:B---3--:R-:W-:-:S03]  /*0710*/  @P2 I2FP.F32.S32 R26, R25 ;  /* 0x00000019001a2245 */ /* 0x008fc60000201400 */
[----:B------:R-:W-:-:S04]  /*0720*/  @P4 FADD R3, R3, R24 ;  /* 0x0000001803034221 */ /* 0x000fc80000000000 */
[----:B------:R-:W-:Y:S01]  /*0730*/  @P2 FADD R3, R3, R26 ;  /* 0x0000001a03032221 */ /* 0x000fe20000000000 */
[----:B------:R-:W-:Y:S02]  /*0740*/  ISETP.NE.AND P2, PT, R20, RZ, PT ;  /* 0x000000ff1400720c */ /* 0x000fe40003f45270 */
[----:B----4-:R-:W-:Y:S02]  /*0750*/  @P3 I2FP.F32.S32 R24, R27 ;  /* 0x0000001b00183245 */ /* 0x010fe40000201400 */
[----:B-----5:R-:W-:-:S03]  /*0760*/  @P1 I2FP.F32.S32 R28, R28 ;  /* 0x0000001c001c1245 */ /* 0x020fc60000201400 */
[----:B------:R-:W-:-:S04]  /*0770*/  @P3 FADD R3, R3, R24 ;  /* 0x0000001803033221 */ /* 0x000fc80000000000 */
[----:B------:R-:W-:Y:S02]  /*0780*/  @P1 FADD R3, R3, R28 ;  /* 0x0000001c03031221 */ /* 0x000fe40000000000 */
[----:B------:R-:W-:Y:S05]  /*0790*/  @P2 BRA `(.L_x_2) ;  /* 0xfffffff800e82947 */ /* 0x000fea000383ffff */
[----:B------:R-:W-:-:S07]  /*07a0*/  VIADD R8, R22, 0xfffffffd ;  /* 0xfffffffd16087836 */ /* 0x000fce0000000000 */
.L_x_1:
[----:B------:R-:W-:-:S13]  /*07b0*/  ISETP.NE.AND P1, PT, R19, RZ, PT ;  /* 0x000000ff1300720c */ /* 0x000fda0003f25270 */
[----:B------:R-:W-:Y:S05]  /*07c0*/  @!P1 BRA `(.L_x_3) ;  /* 0x0000000400449947 */ /* 0x000fea0003800000 */
[----:B------:R-:W-:Y:S01]  /*07d0*/  ISETP.NE.AND P4, PT, R10, RZ, PT ;  /* 0x000000ff0a00720c */ /* 0x000fe20003f85270 */
[----:B------:R-:W-:-:S12]  /*07e0*/  @!P5 BRA `(.L_x_4) ;  /* 0x000000000094d947 */ /* 0x000fd80003800000 */
[----:B------:R-:W0:Y:S01]  /*07f0*/  LDCU.64 UR6, c[0x0][0x390] ;  /* 0x00007200ff0677ac */ /* 0x000e220008000a00 */
[----:B------:R-:W1:Y:S01]  /*0800*/  LDC.64 R6, c[0x0][0x380] ;  /* 0x0000e000ff067b82 */ /* 0x000e620000000a00 */
[----:B------:R-:W-:-:S05]  /*0810*/  IMAD.IADD R21, R5, 0x1, R8 ;  /* 0x0000000105157824 */ /* 0x000fca00078e0208 */
[----:B0-----:R-:W-:Y:S01]  /*0820*/  ISETP.GE.AND P2, PT, R21, UR7, PT ;  /* 0x0000000715007c0c */ /* 0x001fe2000bf46270 */
[----:B------:R-:W-:-:S03]  /*0830*/  IMAD R9, R0, UR6, R21 ;  /* 0x0000000600097c24 */ /* 0x000fc6000f8e0215 */
[----:B------:R-:W-:Y:S01]  /*0840*/  ISETP.GT.AND P2, PT, R21, -0x1, !P2 ;  /* 0xffffffff1500780c */ /* 0x000fe20005744270 */
[----:B-1----:R-:W-:-:S03]  /*0850*/  IMAD.WIDE R6, R9, 0x4, R6 ;  /* 0x0000000409067825 */ /* 0x002fc600078e0206 */
[----:B------:R-:W-:-:S13]  /*0860*/  PLOP3.LUT P2, PT, P0, P2, PT, 0x80, 0x8 ;  /* 0x000000000008781c */ /* 0x000fda0000745070 */
[----:B------:R-:W2:Y:S01]  /*0870*/  @P2 LDG.E R9, desc[UR4][R6.64] ;  /* 0x0000000406092981 */ /* 0x000ea2000c1e1900 */
[----:B------:R-:W-:Y:S02]  /*0880*/  VIADD R17, R21, 0x1 ;  /* 0x0000000115117836 */ /* 0x000fe40000000000 */
[----:B------:R-:W-:-:S03]  /*0890*/  @P2 VIADD R15, R15, 0x1 ;  /* 0x000000010f0f2836 */ /* 0x000fc60000000000 */
[----:B------:R-:W-:-:S04]  /*08a0*/  ISETP.GE.AND P1, PT, R17, UR7, PT ;  /* 0x0000000711007c0c */ /* 0x000fc8000bf26270 */
[----:B------:R-:W-:Y:S01]  /*08b0*/  ISETP.GT.AND P1, PT, R17, -0x1, !P1 ;  /* 0xffffffff1100780c */ /* 0x000fe20004f24270 */
[----:B------:R-:W-:-:S03]  /*08c0*/  VIADD R17, R21, 0x3 ;  /* 0x0000000315117836 */ /* 0x000fc60000000000 */
[----:B------:R-:W-:Y:S02]  /*08d0*/  PLOP3.LUT P1, PT, P0, P1, PT, 0x80, 0x8 ;  /* 0x000000000008781c */ /* 0x000fe40000723070 */
[----:B--2---:R-:W-:Y:S01]  /*08e0*/  @P2 I2FP.F32.S32 R20, R9 ;  /* 0x0000000900142245 */ /* 0x004fe20000201400 */
[----:B------:R-:W-:-:S04]  /*08f0*/  VIADD R9, R21, 0x2 ;  /* 0x0000000215097836 */ /* 0x000fc80000000000 */
[----:B------:R-:W-:Y:S01]  /*0900*/  @P2 FADD R3, R3, R20 ;  /* 0x0000001403032221 */ /* 0x000fe20000000000 */
[----:B------:R-:W-:Y:S02]  /*0910*/  ISETP.GE.AND P3, PT, R9, UR7, PT ;  /* 0x0000000709007c0c */ /* 0x000fe4000bf66270 */
[----:B------:R-:W-:Y:S02]  /*0920*/  ISETP.GE.AND P2, PT, R17, UR7, PT ;  /* 0x0000000711007c0c */ /* 0x000fe4000bf46270 */
[----:B------:R-:W-:Y:S02]  /*0930*/  ISETP.GT.AND P3, PT, R9, -0x1, !P3 ;  /* 0xffffffff0900780c */ /* 0x000fe40005f64270 */
[----:B------:R-:W-:Y:S01]  /*0940*/  ISETP.GT.AND P2, PT, R17, -0x1, !P2 ;  /* 0xffffffff1100780c */ /* 0x000fe20005744270 */
[----:B------:R-:W2:Y:S01]  /*0950*/  @P1 LDG.E R9, desc[UR4][R6.64+0x4] ;  /* 0x0000040406091981 */ /* 0x000ea2000c1e1900 */
[----:B------:R-:W-:Y:S02]  /*0960*/  PLOP3.LUT P3, PT, P0, P3, PT, 0x80, 0x8 ;  /* 0x000000000008781c */ /* 0x000fe40000767070 */
[----:B------:R-:W-:-:S11]  /*0970*/  PLOP3.LUT P2, PT, P0, P2, PT, 0x80, 0x8 ;  /* 0x000000000008781c */ /* 0x000fd60000745070 */
[----:B------:R-:W3:Y:S04]  /*0980*/  @P3 LDG.E R17, desc[UR4][R6.64+0x8] ;  /* 0x0000080406113981 */ /* 0x000ee8000c1e1900 */
[----:B------:R-:W4:Y:S01]  /*0990*/  @P2 LDG.E R21, desc[UR4][R6.64+0xc] ;  /* 0x00000c0406152981 */ /* 0x000f22000c1e1900 */
[----:B------:R-:W-:-:S04]  /*09a0*/  @P1 VIADD R15, R15, 0x1 ;  /* 0x000000010f0f1836 */ /* 0x000fc80000000000 */
[----:B------:R-:W-:Y:S02]  /*09b0*/  @P3 VIADD R15, R15, 0x1 ;  /* 0x000000010f0f3836 */ /* 0x000fe40000000000 */
[----:B------:R-:W-:Y:S02]  /*09c0*/  VIADD R8, R8, 0x4 ;  /* 0x0000000408087836 */ /* 0x000fe40000000000 */
[----:B------:R-:W-:Y:S01]  /*09d0*/  @P2 VIADD R15, R15, 0x1 ;  /* 0x000000010f0f2836 */ /* 0x000fe20000000000 */
[----:B--2---:R-:W-:-:S05]  /*09e0*/  @P1 I2FP.F32.S32 R20, R9 ;  /* 0x0000000900141245 */ /* 0x004fca0000201400 */
[----:B------:R-:W-:Y:S01]  /*09f0*/  @P1 FADD R3, R3, R20 ;  /* 0x0000001403031221 */ /* 0x000fe20000000000 */
[----:B---3--:R-:W-:Y:S02]  /*0a00*/  @P3 I2FP.F32.S32 R20, R17 ;  /* 0x0000001100143245 */ /* 0x008fe40000201400 */
[----:B----4-:R-:W-:-:S03]  /*0a10*/  @P2 I2FP.F32.S32 R22, R21 ;  /* 0x0000001500162245 */ /* 0x010fc60000201400 */
[----:B------:R-:W-:-:S04]  /*0a20*/  @P3 FADD R3, R3, R20 ;  /* 0x0000001403033221 */ /* 0x000fc80000000000 */
[----:B------:R-:W-:-:S07]  /*0a30*/  @P2 FADD R3, R3, R22 ;  /* 0x0000001603032221 */ /* 0x000fce0000000000 */
.L_x_4:
[----:B------:R-:W-:Y:S05]  /*0a40*/  @!P4 BRA `(.L_x_3) ;  /* 0x0000000000a4c947 */ /* 0x000fea0003800000 */
[----:B------:R-:W-:Y:S02]  /*0a50*/  ISETP.NE.AND P1, PT, R10, 0x1, PT ;  /* 0x000000010a00780c */ /* 0x000fe40003f25270 */
[----:B------:R-:W-:-:S11]  /*0a60*/  LOP3.LUT P3, RZ, R16, 0x1, RZ, 0xc0, !PT ;  /* 0x0000000110ff7812 */ /* 0x000fd6000786c0ff */
[----:B------:R-:W-:Y:S05]  /*0a70*/  @!P1 BRA `(.L_x_5) ;  /* 0x0000000000549947 */ /* 0x000fea0003800000 */
[----:B------:R-:W0:Y:S01]  /*0a80*/  LDCU.64 UR6, c[0x0][0x390] ;  /* 0x00007200ff0677ac */ /* 0x000e220008000a00 */
[----:B------:R-:W1:Y:S01]  /*0a90*/  LDC.64 R6, c[0x0][0x380] ;  /* 0x0000e000ff067b82 */ /* 0x000e620000000a00 */
[----:B------:R-:W-:-:S04]  /*0aa0*/  IMAD.IADD R9, R5, 0x1, R8 ;  /* 0x0000000105097824 */ /* 0x000fc800078e0208 */
[C---:B------:R-:W-:Y:S01]  /*0ab0*/  VIADD R17, R9.reuse, 0x1 ;  /* 0x0000000109117836 */ /* 0x040fe20000000000 */
[----:B0-----:R-:W-:-:S04]  /*0ac0*/  ISETP.GE.AND P1, PT, R9, UR7, PT ;  /* 0x0000000709007c0c */ /* 0x001fc8000bf26270 */
[----:B------:R-:W-:Y:S02]  /*0ad0*/  ISETP.GE.AND P2, PT, R17, UR7, PT ;  /* 0x0000000711007c0c */ /* 0x000fe4000bf46270 */
[----:B------:R-:W-:Y:S01]  /*0ae0*/  ISETP.GT.AND P1, PT, R9, -0x1, !P1 ;  /* 0xffffffff0900780c */ /* 0x000fe20004f24270 */
[----:B------:R-:W-:Y:S01]  /*0af0*/  IMAD R9, R0, UR6, R9 ;  /* 0x0000000600097c24 */ /* 0x000fe2000f8e0209 */
[----:B------:R-:W-:Y:S02]  /*0b00*/  ISETP.GT.AND P2, PT, R17, -0x1, !P2 ;  /* 0xffffffff1100780c */ /* 0x000fe40005744270 */
[----:B------:R-:W-:Y:S01]  /*0b10*/  PLOP3.LUT P1, PT, P0, P1, PT, 0x80, 0x8 ;  /* 0x000000000008781c */ /* 0x000fe20000723070 */
[----:B-1----:R-:W-:Y:S01]  /*0b20*/  IMAD.WIDE R6, R9, 0x4, R6 ;  /* 0x0000000409067825 */ /* 0x002fe200078e0206 */
[----:B------:R-:W-:-:S11]  /*0b30*/  PLOP3.LUT P2, PT, P0, P2, PT, 0x80, 0x8 ;  /* 0x000000000008781c */ /* 0x000fd60000745070 */
[----:B------:R-:W2:Y:S04]  /*0b40*/  @P1 LDG.E R9, desc[UR4][R6.64] ;  /* 0x0000000406091981 */ /* 0x000ea8000c1e1900 */
[----:B------:R-:W3:Y:S01]  /*0b50*/  @P2 LDG.E R17, desc[UR4][R6.64+0x4] ;  /* 0x0000040406112981 */ /* 0x000ee2000c1e1900 */
[----:B------:R-:W-:Y:S02]  /*0b60*/  @P1 VIADD R15, R15, 0x1 ;  /* 0x000000010f0f1836 */ /* 0x000fe40000000000 */
[----:B------:R-:W-:Y:S02]  /*0b70*/  VIADD R8, R8, 0x2 ;  /* 0x0000000208087836 */ /* 0x000fe40000000000 */
[----:B------:R-:W-:Y:S01]  /*0b80*/  @P2 VIADD R15, R15, 0x1 ;  /* 0x000000010f0f2836 */ /* 0x000fe20000000000 */
[----:B--2---:R-:W-:-:S02]  /*0b90*/  @P1 I2FP.F32.S32 R20, R9 ;  /* 0x0000000900141245 */ /* 0x004fc40000201400 */
[----:B---3--:R-:W-:-:S03]  /*0ba0*/  @P2 I2FP.F32.S32 R22, R17 ;  /* 0x0000001100162245 */ /* 0x008fc60000201400 */
[----:B------:R-:W-:-:S04]  /*0bb0*/  @P1 FADD R3, R3, R20 ;  /* 0x0000001403031221 */ /* 0x000fc80000000000 */
[----:B------:R-:W-:-:S07]  /*0bc0*/  @P2 FADD R3, R3, R22 ;  /* 0x0000001603032221 */ /* 0x000fce0000000000 */
.L_x_5:
[----:B------:R-:W-:Y:S05]  /*0bd0*/  @P3 BRA `(.L_x_3) ;  /* 0x0000000000403947 */ /* 0x000fea0003800000 */
[----:B------:R-:W0:Y:S01]  /*0be0*/  LDCU UR6, c[0x0][0x394] ;  /* 0x00007280ff0677ac */ /* 0x000e220008000800 */
[----:B------:R-:W-:Y:S01]  /*0bf0*/  IMAD.IADD R9, R5, 0x1, R8 ;  /* 0x0000000105097824 */ /* 0x000fe200078e0208 */
[----:B------:R-:W-:Y:S04]  /*0c00*/  BSSY.RECONVERGENT B0, `(.L_x_3) ;  /* 0x000000d000007945 */ /* 0x000fe80003800200 */
[----:B0-----:R-:W-:-:S04]  /*0c10*/  ISETP.GE.AND P1, PT, R9, UR6, PT ;  /* 0x0000000609007c0c */ /* 0x001fc8000bf26270 */
[----:B------:R-:W-:-:S04]  /*0c20*/  ISETP.GT.AND P1, PT, R9, -0x1, !P1 ;  /* 0xffffffff0900780c */ /* 0x000fc80004f24270 */
[----:B------:R-:W-:-:S13]  /*0c30*/  PLOP3.LUT P1, PT, P0, P1, PT, 0x80, 0x8 ;  /* 0x000000000008781c */ /* 0x000fda0000723070 */
[----:B------:R-:W-:Y:S05]  /*0c40*/  @!P1 BRA `(.L_x_6) ;  /* 0x0000000000209947 */ /* 0x000fea0003800000 */
[----:B------:R-:W0:Y:S01]  /*0c50*/  LDC.64 R6, c[0x0][0x380] ;  /* 0x0000e000ff067b82 */ /* 0x000e220000000a00 */
[----:B------:R-:W1:Y:S02]  /*0c60*/  LDCU UR6, c[0x0][0x390] ;  /* 0x00007200ff0677ac */ /* 0x000e640008000800 */
[----:B-1----:R-:W-:-:S04]  /*0c70*/  IMAD R9, R0, UR6, R9 ;  /* 0x0000000600097c24 */ /* 0x002fc8000f8e0209 */
[----:B0-----:R-:W-:-:S06]  /*0c80*/  IMAD.WIDE R6, R9, 0x4, R6 ;  /* 0x0000000409067825 */ /* 0x001fcc00078e0206 */
[----:B------:R-:W2:Y:S01]  /*0c90*/  LDG.E R6, desc[UR4][R6.64] ;  /* 0x0000000406067981 */ /* 0x000ea2000c1e1900 */
[----:B------:R-:W-:Y:S01]  /*0ca0*/  VIADD R15, R15, 0x1 ;  /* 0x000000010f0f7836 */ /* 0x000fe20000000000 */
[----:B--2---:R-:W-:-:S05]  /*0cb0*/  I2FP.F32.S32 R0, R6 ;  /* 0x0000000600007245 */ /* 0x004fca0000201400 */
[----:B------:R-:W-:-:S07]  /*0cc0*/  FADD R3, R3, R0 ;  /* 0x0000000003037221 */ /* 0x000fce0000000000 */
.L_x_6:
[----:B------:R-:W-:Y:S05]  /*0cd0*/  BSYNC.RECONVERGENT B0 ;  /* 0x0000000000007941 */ /* 0x000fea0003800200 */
.L_x_3:
[----:B------:R-:W-:Y:S05]  /*0ce0*/  @P6 BRA `(.L_x_7) ;  /* 0xfffffff400546947 */ /* 0x000fea000383ffff */
[----:B------:R-:W-:-:S07]  /*0cf0*/  I2FP.F32.S32 R4, R15 ;  /* 0x0000000f00047245 */ /* 0x000fce0000201400 */
.L_x_0:
[----:B------:R-:W0:Y:S01]  /*0d00*/  MUFU.RCP R7, R4 ;  /* 0x0000000400077308 */ /* 0x000e220000001000 */
[----:B------:R-:W-:Y:S07]  /*0d10*/  BSSY.RECONVERGENT B0, `(.L_x_8) ;  /* 0x000000d000007945 */ /* 0x000fee0003800200 */
[----:B------:R-:W1:Y:S01]  /*0d20*/  FCHK P0, R3, R4 ;  /* 0x0000000403007302 */ /* 0x000e620000000000 */
[----:B0-----:R-:W-:-:S04]  /*0d30*/  FFMA R0, R7, -R4, 1 ;  /* 0x3f80000007007423 */ /* 0x001fc80000000804 */
[----:B------:R-:W-:-:S04]  /*0d40*/  FFMA R0, R7, R0, R7 ;  /* 0x0000000007007223 */ /* 0x000fc80000000007 */
[----:B------:R-:W-:-:S04]  /*0d50*/  FFMA R6, R0, R3, RZ ;  /* 0x0000000300067223 */ /* 0x000fc800000000ff */
[----:B------:R-:W-:-:S04]  /*0d60*/  FFMA R7, R6, -R4, R3 ;  /* 0x8000000406077223 */ /* 0x000fc80000000003 */
[----:B------:R-:W-:Y:S01]  /*0d70*/  FFMA R9, R0, R7, R6 ;  /* 0x0000000700097223 */ /* 0x000fe20000000006 */
[----:B-1----:R-:W-:Y:S06]  /*0d80*/  @!P0 BRA `(.L_x_9) ;  /* 0x0000000000148947 */ /* 0x002fec0003800000 */
[----:B------:R-:W-:Y:S02]  /*0d90*/  IMAD.MOV.U32 R0, RZ, RZ, R3 ;  /* 0x000000ffff007224 */ /* 0x000fe400078e0003 */
[----:B------:R-:W-:Y:S01]  /*0da0*/  IMAD.MOV.U32 R3, RZ, RZ, R4 ;  /* 0x000000ffff037224 */ /* 0x000fe200078e0004 */
[----:B------:R-:W-:-:S07]  /*0db0*/  MOV R4, 0xdd0 ;  /* 0x00000dd000047802 */ /* 0x000fce0000000f00 */
[----:B------:R-:W-:Y:S05]  /*0dc0*/  CALL.REL.NOINC `($__internal_0_$__cuda_sm3x_div_rn_noftz_f32_slowpath) ;  /* 0x0000000000207944 */ /* 0x000fea0003c00000 */
[----:B------:R-:W-:-:S07]  /*0dd0*/  IMAD.MOV.U32 R9, RZ, RZ, R0 ;  /* 0x000000ffff097224 */ /* 0x000fce00078e0000 */
.L_x_9:
[----:B------:R-:W-:Y:S05]  /*0de0*/  BSYNC.RECONVERGENT B0 ;  /* 0x0000000000007941 */ /* 0x000fea0003800200 */
.L_x_8:
[----:B------:R-:W0:Y:S01]  /*0df0*/  LDC.64 R6, c[0x0][0x388] ;  /* 0x0000e200ff067b82 */ /* 0x000e220000000a00 */
[----:B------:R-:W1:Y:S02]  /*0e00*/  LDCU UR6, c[0x0][0x390] ;  /* 0x00007200ff0677ac */ /* 0x000e640008000800 */
[----:B-1----:R-:W-:-:S04]  /*0e10*/  IMAD R3, R2, UR6, R5 ;  /* 0x0000000602037c24 */ /* 0x002fc8000f8e0205 */
[----:B0-----:R-:W-:-:S05]  /*0e20*/  IMAD.WIDE R2, R3, 0x4, R6 ;  /* 0x0000000403027825 */ /* 0x001fca00078e0206 */
[----:B------:R-:W-:Y:S01]  /*0e30*/  STG.E desc[UR4][R2.64], R9 ;  /* 0x0000000902007986 */ /* 0x000fe2000c101904 */
[----:B------:R-:W-:Y:S05]  /*0e40*/  EXIT ;  /* 0x000000000000794d */ /* 0x000fea0003800000 */
        .weak           $__internal_0_$__cuda_sm3x_div_rn_noftz_f32_slowpath
        .type           $__internal_0_$__cuda_sm3x_div_rn_noftz_f32_slowpath,@function
        .size           $__internal_0_$__cuda_sm3x_div_rn_noftz_f32_slowpath,(.L_x_22 - $__internal_0_$__cuda_sm3x_div_rn_noftz_f32_slowpath)
$__internal_0_$__cuda_sm3x_div_rn_noftz_f32_slowpath:
[----:B------:R-:W-:Y:S01]  /*0e50*/  SHF.R.U32.HI R7, RZ, 0x17, R3 ;  /* 0x00000017ff077819 */ /* 0x000fe20000011603 */
[----:B------:R-:W-:Y:S01]  /*0e60*/  BSSY.RECONVERGENT B1, `(.L_x_10) ;  /* 0x0000062000017945 */ /* 0x000fe20003800200 */
[----:B------:R-:W-:Y:S02]  /*0e70*/  SHF.R.U32.HI R6, RZ, 0x17, R0 ;  /* 0x00000017ff067819 */ /* 0x000fe40000011600 */
[----:B------:R-:W-:Y:S02]  /*0e80*/  LOP3.LUT R12, R7, 0xff, RZ, 0xc0, !PT ;  /* 0x000000ff070c7812 */ /* 0x000fe400078ec0ff */
[----:B------:R-:W-:-:S03]  /*0e90*/  LOP3.LUT R10, R6, 0xff, RZ, 0xc0, !PT ;  /* 0x000000ff060a7812 */ /* 0x000fc600078ec0ff */
[----:B------:R-:W-:Y:S02]  /*0ea0*/  VIADD R8, R12, 0xffffffff ;  /* 0xffffffff0c087836 */ /* 0x000fe40000000000 */
[----:B------:R-:W-:-:S03]  /*0eb0*/  VIADD R7, R10, 0xffffffff ;  /* 0xffffffff0a077836 */ /* 0x000fc60000000000 */
[----:B------:R-:W-:-:S04]  /*0ec0*/  ISETP.GT.U32.AND P0, PT, R8, 0xfd, PT ;  /* 0x000000fd0800780c */ /* 0x000fc80003f04070 */
[----:B------:R-:W-:-:S13]  /*0ed0*/  ISETP.GT.U32.OR P0, PT, R7, 0xfd, P0 ;  /* 0x000000fd0700780c */ /* 0x000fda0000704470 */
[----:B------:R-:W-:Y:S01]  /*0ee0*/  @!P0 IMAD.MOV.U32 R6, RZ, RZ, RZ ;  /* 0x000000ffff068224 */ /* 0x000fe200078e00ff */
[----:B------:R-:W-:Y:S06]  /*0ef0*/  @!P0 BRA `(.L_x_11) ;  /* 0x00000000005c8947 */ /* 0x000fec0003800000 */
[----:B------:R-:W-:Y:S02]  /*0f00*/  FSETP.GTU.FTZ.AND P0, PT, |R0|, +INF , PT ;  /* 0x7f8000000000780b */ /* 0x000fe40003f1c200 */
[----:B------:R-:W-:-:S04]  /*0f10*/  FSETP.GTU.FTZ.AND P1, PT, |R3|, +INF , PT ;  /* 0x7f8000000300780b */ /* 0x000fc80003f3c200 */
[----:B------:R-:W-:-:S13]  /*0f20*/  PLOP3.LUT P0, PT, P0, P1, PT, 0xf8, 0x8f ;  /* 0x00000000008f781c */ /* 0x000fda0000703f70 */
[----:B------:R-:W-:Y:S05]  /*0f30*/  @P0 BRA `(.L_x_12) ;  /* 0x00000004004c0947 */ /* 0x000fea0003800000 */
[----:B------:R-:W-:-:S13]  /*0f40*/  LOP3.LUT P0, RZ, R3, 0x7fffffff, R0, 0xc8, !PT ;  /* 0x7fffffff03ff7812 */ /* 0x000fda000780c800 */
[----:B------:R-:W-:Y:S05]  /*0f50*/  @!P0 BRA `(.L_x_13) ;  /* 0x00000004003c8947 */ /* 0x000fea0003800000 */
[C---:B------:R-:W-:Y:S02]  /*0f60*/  FSETP.NEU.FTZ.AND P0, PT, |R0|.reuse, +INF , PT ;  /* 0x7f8000000000780b */ /* 0x040fe40003f1d200 */
[----:B------:R-:W-:Y:S02]  /*0f70*/  FSETP.NEU.FTZ.AND P2, PT, |R3|, +INF , PT ;  /* 0x7f8000000300780b */ /* 0x000fe40003f5d200 */
[----:B------:R-:W-:-:S11]  /*0f80*/  FSETP.NEU.FTZ.AND P1, PT, |R0|, +INF , PT ;  /* 0x7f8000000000780b */ /* 0x000fd60003f3d200 */
[----:B------:R-:W-:Y:S05]  /*0f90*/  @!P2 BRA !P0, `(.L_x_13) ;  /* 0x00000004002ca947 */ /* 0x000fea0004000000 */
[----:B------:R-:W-:-:S04]  /*0fa0*/  LOP3.LUT P0, RZ, R0, 0x7fffffff, RZ, 0xc0, !PT ;  /* 0x7fffffff00ff7812 */ /* 0x000fc8000780c0ff */
[----:B------:R-:W-:-:S13]  /*0fb0*/  PLOP3.LUT P0, PT, P2, P0, PT, 0x2f, 0xf2 ;  /* 0x0000000000f2781c */ /* 0x000fda0001700577 */
[----:B------:R-:W-:Y:S05]  /*0fc0*/  @P0 BRA `(.L_x_14) ;  /* 0x0000000400180947 */ /* 0x000fea0003800000 */
[----:B------:R-:W-:-:S04]  /*0fd0*/  LOP3.LUT P0, RZ, R3, 0x7fffffff, RZ, 0xc0, !PT ;  /* 0x7fffffff03ff7812 */ /* 0x000fc8000780c0ff */
[----:B------:R-:W-:-:S13]  /*0fe0*/  PLOP3.LUT P0, PT, P1, P0, PT, 0x2f, 0xf2 ;  /* 0x0000000000f2781c */ /* 0x000fda0000f00577 */
[----:B------:R-:W-:Y:S05]  /*0ff0*/  @P0 BRA `(.L_x_15) ;  /* 0x0000000400000947 */ /* 0x000fea0003800000 */
[----:B------:R-:W-:Y:S02]  /*1000*/  ISETP.GE.AND P0, PT, R7, RZ, PT ;  /* 0x000000ff0700720c */ /* 0x000fe40003f06270 */
[----:B------:R-:W-:-:S11]  /*1010*/  ISETP.GE.AND P1, PT, R8, RZ, PT ;  /* 0x000000ff0800720c */ /* 0x000fd60003f26270 */
[----:B------:R-:W-:Y:S02]  /*1020*/  @P0 IMAD.MOV.U32 R6, RZ, RZ, RZ ;  /* 0x000000ffff060224 */ /* 0x000fe400078e00ff */
[----:B------:R-:W-:Y:S01]  /*1030*/  @!P0 FFMA R0, R0, 1.84467440737095516160e+19, RZ ;  /* 0x5f80000000008823 */ /* 0x000fe200000000ff */
[----:B------:R-:W-:Y:S02]  /*1040*/  @!P0 IMAD.MOV.U32 R6, RZ, RZ, -0x40 ;  /* 0xffffffc0ff068424 */ /* 0x000fe400078e00ff */
[----:B------:R-:W-:Y:S02]  /*1050*/  @!P1 FFMA R3, R3, 1.84467440737095516160e+19, RZ ;  /* 0x5f80000003039823 */ /* 0x000fe400000000ff */
[----:B------:R-:W-:-:S07]  /*1060*/  @!P1 VIADD R6, R6, 0x40 ;  /* 0x0000004006069836 */ /* 0x000fce0000000000 */
.L_x_11:
[----:B------:R-:W-:Y:S01]  /*1070*/  LEA R8, R12, 0xc0800000, 0x17 ;  /* 0xc08000000c087811 */ /* 0x000fe200078eb8ff */
[----:B------:R-:W-:Y:S04]  /*1080*/  BSSY.RECONVERGENT B2, `(.L_x_16) ;  /* 0x0000036000027945 */ /* 0x000fe80003800200 */
[----:B------:R-:W-:Y:S02]  /*1090*/  IMAD.IADD R8, R3, 0x1, -R8 ;  /* 0x0000000103087824 */ /* 0x000fe400078e0a08 */
[----:B------:R-:W-:Y:S02]  /*10a0*/  VIADD R3, R10, 0xffffff81 ;  /* 0xffffff810a037836 */ /* 0x000fe40000000000 */
[----:B------:R-:W0:Y:S01]  /*10b0*/  MUFU.RCP R7, R8 ;  /* 0x0000000800077308 */ /* 0x000e220000001000 */
[----:B------:R-:W-:Y:S01]  /*10c0*/  FADD.FTZ R9, -R8, -RZ ;  /* 0x800000ff08097221 */ /* 0x000fe20000010100 */
[----:B------:R-:W-:-:S03]  /*10d0*/  IMAD R0, R3, -0x800000, R0 ;  /* 0xff80000003007824 */ /* 0x000fc600078e0200 */
[----:B0-----:R-:W-:-:S04]  /*10e0*/  FFMA R10, R7, R9, 1 ;  /* 0x3f800000070a7423 */ /* 0x001fc80000000009 */
[----:B------:R-:W-:-:S04]  /*10f0*/  FFMA R14, R7, R10, R7 ;  /* 0x0000000a070e7223 */ /* 0x000fc80000000007 */
[----:B------:R-:W-:-:S04]  /*1100*/  FFMA R7, R0, R14, RZ ;  /* 0x0000000e00077223 */ /* 0x000fc800000000ff */
[----:B------:R-:W-:-:S04]  /*1110*/  FFMA R10, R9, R7, R0 ;  /* 0x00000007090a7223 */ /* 0x000fc80000000000 */
[----:B------:R-:W-:Y:S01]  /*1120*/  FFMA R11, R14, R10, R7 ;  /* 0x0000000a0e0b7223 */ /* 0x000fe20000000007 */
[----:B------:R-:W-:-:S03]  /*1130*/  IADD3 R7, PT, PT, R3, 0x7f, -R12 ;  /* 0x0000007f03077810 */ /* 0x000fc60007ffe80c */
[----:B------:R-:W-:Y:S02]  /*1140*/  FFMA R10, R9, R11, R0 ;  /* 0x0000000b090a7223 */ /* 0x000fe40000000000 */
[----:B------:R-:W-:Y:S02]  /*1150*/  IMAD.IADD R7, R7, 0x1, R6 ;  /* 0x0000000107077824 */ /* 0x000fe400078e0206 */
[----:B------:R-:W-:-:S05]  /*1160*/  FFMA R0, R14, R10, R11 ;  /* 0x0000000a0e007223 */ /* 0x000fca000000000b */
[----:B------:R-:W-:-:S04]  /*1170*/  SHF.R.U32.HI R3, RZ, 0x17, R0 ;  /* 0x00000017ff037819 */ /* 0x000fc80000011600 */
[----:B------:R-:W-:-:S05]  /*1180*/  LOP3.LUT R3, R3, 0xff, RZ, 0xc0, !PT ;  /* 0x000000ff03037812 */ /* 0x000fca00078ec0ff */
[----:B------:R-:W-:-:S04]  /*1190*/  IMAD.IADD R9, R3, 0x1, R7 ;  /* 0x0000000103097824 */ /* 0x000fc800078e0207 */
[----:B------:R-:W-:-:S05]  /*11a0*/  VIADD R3, R9, 0xffffffff ;  /* 0xffffffff09037836 */ /* 0x000fca0000000000 */
[----:B------:R-:W-:-:S13]  /*11b0*/  ISETP.GE.U32.AND P0, PT, R3, 0xfe, PT ;  /* 0x000000fe0300780c */ /* 0x000fda0003f06070 */
[----:B------:R-:W-:Y:S05]  /*11c0*/  @!P0 BRA `(.L_x_17) ;  /* 0x0000000000808947 */ /* 0x000fea0003800000 */
[----:B------:R-:W-:-:S13]  /*11d0*/  ISETP.GT.AND P0, PT, R9, 0xfe, PT ;  /* 0x000000fe0900780c */ /* 0x000fda0003f04270 */
[----:B------:R-:W-:Y:S05]  /*11e0*/  @P0 BRA `(.L_x_18) ;  /* 0x00000000006c0947 */ /* 0x000fea0003800000 */
[----:B------:R-:W-:-:S13]  /*11f0*/  ISETP.GE.AND P0, PT, R9, 0x1, PT ;  /* 0x000000010900780c */ /* 0x000fda0003f06270 */
[----:B------:R-:W-:Y:S05]  /*1200*/  @P0 BRA `(.L_x_19) ;  /* 0x0000000000740947 */ /* 0x000fea0003800000 */
[----:B------:R-:W-:Y:S02]  /*1210*/  ISETP.GE.AND P0, PT, R9, -0x18, PT ;  /* 0xffffffe80900780c */ /* 0x000fe40003f06270 */
[----:B------:R-:W-:-:S11]  /*1220*/  LOP3.LUT R0, R0, 0x80000000, RZ, 0xc0, !PT ;  /* 0x8000000000007812 */ /* 0x000fd600078ec0ff */
[----:B------:R-:W-:Y:S05]  /*1230*/  @!P0 BRA `(.L_x_19) ;  /* 0x0000000000688947 */ /* 0x000fea0003800000 */
[CCC-:B------:R-:W-:Y:S01]  /*1240*/  FFMA.RZ R3, R14.reuse, R10.reuse, R11.reuse ;  /* 0x0000000a0e037223 */ /* 0x1c0fe2000000c00b */
[C---:B------:R-:W-:Y:S02]  /*1250*/  VIADD R8, R9.reuse, 0x20 ;  /* 0x0000002009087836 */ /* 0x040fe40000000000 */
[CCC-:B------:R-:W-:Y:S01]  /*1260*/  FFMA.RM R6, R14.reuse, R10.reuse, R11.reuse ;  /* 0x0000000a0e067223 */ /* 0x1c0fe2000000400b */
[----:B------:R-:W-:Y:S02]  /*1270*/  ISETP.NE.AND P2, PT, R9, RZ, PT ;  /* 0x000000ff0900720c */ /* 0x000fe40003f45270 */
[----:B------:R-:W-:Y:S01]  /*1280*/  LOP3.LUT R7, R3, 0x7fffff, RZ, 0xc0, !PT ;  /* 0x007fffff03077812 */ /* 0x000fe200078ec0ff */
[----:B------:R-:W-:Y:S01]  /*1290*/  FFMA.RP R3, R14, R10, R11 ;  /* 0x0000000a0e037223 */ /* 0x000fe2000000800b */
[----:B------:R-:W-:Y:S01]  /*12a0*/  ISETP.NE.AND P1, PT, R9, RZ, PT ;  /* 0x000000ff0900720c */ /* 0x000fe20003f25270 */
[----:B------:R-:W-:Y:S01]  /*12b0*/  IMAD.MOV R9, RZ, RZ, -R9 ;  /* 0x000000ffff097224 */ /* 0x000fe200078e0a09 */
[----:B------:R-:W-:-:S02]  /*12c0*/  LOP3.LUT R7, R7, 0x800000, RZ, 0xfc, !PT ;  /* 0x0080000007077812 */ /* 0x000fc400078efcff */
[----:B------:R-:W-:Y:S02]  /*12d0*/  FSETP.NEU.FTZ.AND P0, PT, R3, R6, PT ;  /* 0x000000060300720b */ /* 0x000fe40003f1d000 */
[----:B------:R-:W-:Y:S02]  /*12e0*/  SHF.L.U32 R8, R7, R8, RZ ;  /* 0x0000000807087219 */ /* 0x000fe400000006ff */
[----:B------:R-:W-:Y:S02]  /*12f0*/  SEL R6, R9, RZ, P2 ;  /* 0x000000ff09067207 */ /* 0x000fe40001000000 */
[----:B------:R-:W-:Y:S02]  /*1300*/  ISETP.NE.AND P1, PT, R8, RZ, P1 ;  /* 0x000000ff0800720c */ /* 0x000fe40000f25270 */
[----:B------:R-:W-:Y:S02]  /*1310*/  SHF.R.U32.HI R6, RZ, R6, R7 ;  /* 0x00000006ff067219 */ /* 0x000fe40000011607 */
[----:B------:R-:W-:-:S02]  /*1320*/  PLOP3.LUT P0, PT, P0, P1, PT, 0xf8, 0x8f ;  /* 0x00000000008f781c */ /* 0x000fc40000703f70 */
[----:B------:R-:W-:Y:S02]  /*1330*/  SHF.R.U32.HI R8, RZ, 0x1, R6 ;  /* 0x00000001ff087819 */ /* 0x000fe40000011606 */
[----:B------:R-:W-:-:S04]  /*1340*/  SEL R3, RZ, 0x1, !P0 ;  /* 0x00000001ff037807 */ /* 0x000fc80004000000 */
[----:B------:R-:W-:-:S04]  /*1350*/  LOP3.LUT R3, R3, 0x1, R8, 0xf8, !PT ;  /* 0x0000000103037812 */ /* 0x000fc800078ef808 */
[----:B------:R-:W-:-:S05]  /*1360*/  LOP3.LUT R3, R3, R6, RZ, 0xc0, !PT ;  /* 0x0000000603037212 */ /* 0x000fca00078ec0ff */
[----:B------:R-:W-:-:S05]  /*1370*/  IMAD.IADD R3, R8, 0x1, R3 ;  /* 0x0000000108037824 */ /* 0x000fca00078e0203 */
[----:B------:R-:W-:Y:S01]  /*1380*/  LOP3.LUT R0, R3, R0, RZ, 0xfc, !PT ;  /* 0x0000000003007212 */ /* 0x000fe200078efcff */
[----:B------:R-:W-:Y:S06]  /*1390*/  BRA `(.L_x_19) ;  /* 0x0000000000107947 */ /* 0x000fec0003800000 */
.L_x_18:
[----:B------:R-:W-:-:S04]  /*13a0*/  LOP3.LUT R0, R0, 0x80000000, RZ, 0xc0, !PT ;  /* 0x8000000000007812 */ /* 0x000fc800078ec0ff */
[----:B------:R-:W-:Y:S01]  /*13b0*/  LOP3.LUT R0, R0, 0x7f800000, RZ, 0xfc, !PT ;  /* 0x7f80000000007812 */ /* 0x000fe200078efcff */
[----:B------:R-:W-:Y:S06]  /*13c0*/  BRA `(.L_x_19) ;  /* 0x0000000000047947 */ /* 0x000fec0003800000 */
.L_x_17:
[----:B------:R-:W-:-:S07]  /*13d0*/  IMAD R0, R7, 0x800000, R0 ;  /* 0x0080000007007824 */ /* 0x000fce00078e0200 */
.L_x_19:
[----:B------:R-:W-:Y:S05]  /*13e0*/  BSYNC.RECONVERGENT B2 ;  /* 0x0000000000027941 */ /* 0x000fea0003800200 */
.L_x_16:
[----:B------:R-:W-:Y:S05]  /*13f0*/  BRA `(.L_x_20) ;  /* 0x0000000000207947 */ /* 0x000fea0003800000 */
.L_x_15:
[----:B------:R-:W-:-:S04]  /*1400*/  LOP3.LUT R0, R3, 0x80000000, R0, 0x48, !PT ;  /* 0x8000000003007812 */ /* 0x000fc800078e4800 */
[----:B------:R-:W-:Y:S01]  /*1410*/  LOP3.LUT R0, R0, 0x7f800000, RZ, 0xfc, !PT ;  /* 0x7f80000000007812 */ /* 0x000fe200078efcff */
[----:B------:R-:W-:Y:S06]  /*1420*/  BRA `(.L_x_20) ;  /* 0x0000000000147947 */ /* 0x000fec0003800000 */
.L_x_14:
[----:B------:R-:W-:Y:S01]  /*1430*/  LOP3.LUT R0, R3, 0x80000000, R0, 0x48, !PT ;  /* 0x8000000003007812 */ /* 0x000fe200078e4800 */
[----:B------:R-:W-:Y:S06]  /*1440*/  BRA `(.L_x_20) ;  /* 0x00000000000c7947 */ /* 0x000fec0003800000 */
.L_x_13:
[----:B------:R-:W0:Y:S01]  /*1450*/  MUFU.RSQ R0, -QNAN ;  /* 0xffc0000000007908 */ /* 0x000e220000001400 */
[----:B------:R-:W-:Y:S05]  /*1460*/  BRA `(.L_x_20) ;  /* 0x0000000000047947 */ /* 0x000fea0003800000 */
.L_x_12:
[----:B------:R-:W-:-:S07]  /*1470*/  FADD.FTZ R0, R0, R3 ;  /* 0x0000000300007221 */ /* 0x000fce0000010000 */
.L_x_20:
[----:B------:R-:W-:Y:S05]  /*1480*/  BSYNC.RECONVERGENT B1 ;  /* 0x0000000000017941 */ /* 0x000fea0003800200 */
.L_x_10:
[----:B------:R-:W-:Y:S02]  /*1490*/  IMAD.MOV.U32 R6, RZ, RZ, R4 ;  /* 0x000000ffff067224 */ /* 0x000fe400078e0004 */
[----:B------:R-:W-:-:S04]  /*14a0*/  IMAD.MOV.U32 R7, RZ, RZ, 0x0 ;  /* 0x00000000ff077424 */ /* 0x000fc800078e00ff */
[----:B0-----:R-:W-:Y:S05]  /*14b0*/  RET.REL.NODEC R6 `(_Z15boxFilterKernelPKiPfiii) ;  /* 0xffffffe806d07950 */ /* 0x001fea0003c3ffff */
.L_x_21:
[----:B------:R-:W-:-:S00]  /*14c0*/  BRA `(.L_x_21) ;  /* 0xfffffffc00fc7947 */ /* 0x000fc0000383ffff */
[----:B------:R-:W-:-:S00]  /*14d0*/  NOP ;  /* 0x0000000000007918 */ /* 0x000fc00000000000 */
        /* <DEDUP_REMOVED lines=10> */
.L_x_22:


//--------------------- .nv.shared.reserved.0     --------------------------
	.section	.nv.shared.reserved.0,"aw",@nobits
	.weak		__nv_reservedSMEM_offset_0_alias
	.size		__nv_reservedSMEM_offset_0_alias, 0, 64
	.other		__nv_reservedSMEM_offset_0_alias,@"STO_CUDA_RESERVED_SHARED STV_DEFAULT"
__nv_reservedSMEM_offset_0_alias:
	.zero		0
	.zero		64


//--------------------- .nv.constant0._Z15boxFilterKernelPKiPfiii --------------------------
	.section	.nv.constant0._Z15boxFilterKernelPKiPfiii,"a",@progbits
	.sectionflags	@""
	.align	4
.nv.constant0._Z15boxFilterKernelPKiPfiii:
	.zero		924


//--------------------- SYMBOLS --------------------------

	.type		.nv.reservedSmem.offset0,@object
	.size		.nv.reservedSmem.offset0,0x4
